	.headerflags	@"EF_CUDA_TEXMODE_UNIFIED EF_CUDA_64BIT_ADDRESS EF_CUDA_ACCELERATORS EF_CUDA_SM90 EF_CUDA_VIRTUAL_SM(EF_CUDA_SM90)"
	.elftype	@"ET_EXEC"


//--------------------- .nv.info                  --------------------------
	.section	.nv.info,"",@"SHT_CUDA_INFO"
	.align	4


	//----- nvinfo : EIATTR_REGCOUNT
	.align		4
        /*0000*/ 	.byte	0x04, 0x2f
        /*0002*/ 	.short	(.L_3 - .L_2)
	.align		4
.L_2:
        /*0004*/ 	.word	index@(triton_poi_fused__native_batch_norm_legit_no_training_add_relu_7)
        /*0008*/ 	.word	0x00000020


	//----- nvinfo : EIATTR_MIN_STACK_SIZE
	.align		4
.L_3:
        /*000c*/ 	.byte	0x04, 0x12
        /*000e*/ 	.short	(.L_5 - .L_4)
	.align		4
.L_4:
        /*0010*/ 	.word	index@(triton_poi_fused__native_batch_norm_legit_no_training_add_relu_7)
        /*0014*/ 	.word	0x00000000


	//----- nvinfo : EIATTR_FRAME_SIZE
	.align		4
.L_5:
        /*0018*/ 	.byte	0x04, 0x11
        /*001a*/ 	.short	(.L_7 - .L_6)
	.align		4
.L_6:
        /*001c*/ 	.word	index@(triton_poi_fused__native_batch_norm_legit_no_training_add_relu_7)
        /*0020*/ 	.word	0x00000000


	//----- nvinfo : EIATTR_MIN_STACK_SIZE
	.align		4
.L_7:
        /*0024*/ 	.byte	0x04, 0x12
        /*0026*/ 	.short	(.L_9 - .L_8)
	.align		4
.L_8:
        /*0028*/ 	.word	index@(triton_poi_fused__native_batch_norm_legit_no_training_add_relu_7)
        /*002c*/ 	.word	0x00000000
.L_9:


//--------------------- .nv.info.triton_poi_fused__native_batch_norm_legit_no_training_add_relu_7 --------------------------
	.section	.nv.info.triton_poi_fused__native_batch_norm_legit_no_training_add_relu_7,"",@"SHT_CUDA_INFO"
	.sectionflags	@""
	.align	4


	//----- nvinfo : EIATTR_CUDA_API_VERSION
	.align		4
        /*0000*/ 	.byte	0x04, 0x37
        /*0002*/ 	.short	(.L_11 - .L_10)
.L_10:
        /*0004*/ 	.word	0x0000007c


	//----- nvinfo : EIATTR_KPARAM_INFO
	.align		4
.L_11:
        /*0008*/ 	.byte	0x04, 0x17
        /*000a*/ 	.short	(.L_13 - .L_12)
.L_12:
        /*000c*/ 	.word	0x00000000
        /*0010*/ 	.short	0x000b
        /*0012*/ 	.short	0x0058
        /*0014*/ 	.byte	0x00, 0xf0, 0x11, 0x00


	//----- nvinfo : EIATTR_KPARAM_INFO
	.align		4
.L_13:
        /*0018*/ 	.byte	0x04, 0x17
        /*001a*/ 	.short	(.L_15 - .L_14)
.L_14:
        /*001c*/ 	.word	0x00000000
        /*0020*/ 	.short	0x000a
        /*0022*/ 	.short	0x0050
        /*0024*/ 	.byte	0x00, 0xf4, 0x21, 0x00


	//----- nvinfo : EIATTR_KPARAM_INFO
	.align		4
.L_15:
        /*0028*/ 	.byte	0x04, 0x17
        /*002a*/ 	.short	(.L_17 - .L_16)
.L_16:
        /*002c*/ 	.word	0x00000000
        /*0030*/ 	.short	0x0009
        /*0032*/ 	.short	0x0048
        /*0034*/ 	.byte	0x00, 0xf4, 0x21, 0x00


	//----- nvinfo : EIATTR_KPARAM_INFO
	.align		4
.L_17:
        /*0038*/ 	.byte	0x04, 0x17
        /*003a*/ 	.short	(.L_19 - .L_18)
.L_18:
        /*003c*/ 	.word	0x00000000
        /*0040*/ 	.short	0x0008
        /*0042*/ 	.short	0x0040
        /*0044*/ 	.byte	0x00, 0xf4, 0x21, 0x00


	//----- nvinfo : EIATTR_KPARAM_INFO
	.align		4
.L_19:
        /*0048*/ 	.byte	0x04, 0x17
        /*004a*/ 	.short	(.L_21 - .L_20)
.L_20:
        /*004c*/ 	.word	0x00000000
        /*0050*/ 	.short	0x0007
        /*0052*/ 	.short	0x0038
        /*0054*/ 	.byte	0x00, 0xf4, 0x21, 0x00


	//----- nvinfo : EIATTR_KPARAM_INFO
	.align		4
.L_21:
        /*0058*/ 	.byte	0x04, 0x17
        /*005a*/ 	.short	(.L_23 - .L_22)
.L_22:
        /*005c*/ 	.word	0x00000000
        /*0060*/ 	.short	0x0006
        /*0062*/ 	.short	0x0030
        /*0064*/ 	.byte	0x00, 0xf4, 0x21, 0x00


	//----- nvinfo : EIATTR_KPARAM_INFO
	.align		4
.L_23:
        /*0068*/ 	.byte	0x04, 0x17
        /*006a*/ 	.short	(.L_25 - .L_24)
.L_24:
        /*006c*/ 	.word	0x00000000
        /*0070*/ 	.short	0x0005
        /*0072*/ 	.short	0x0028
        /*0074*/ 	.byte	0x00, 0xf4, 0x21, 0x00


	//----- nvinfo : EIATTR_KPARAM_INFO
	.align		4
.L_25:
        /*0078*/ 	.byte	0x04, 0x17
        /*007a*/ 	.short	(.L_27 - .L_26)
.L_26:
        /*007c*/ 	.word	0x00000000
        /*0080*/ 	.short	0x0004
        /*0082*/ 	.short	0x0020
        /*0084*/ 	.byte	0x00, 0xf4, 0x21, 0x00


	//----- nvinfo : EIATTR_KPARAM_INFO
	.align		4
.L_27:
        /*0088*/ 	.byte	0x04, 0x17
        /*008a*/ 	.short	(.L_29 - .L_28)
.L_28:
        /*008c*/ 	.word	0x00000000
        /*0090*/ 	.short	0x0003
        /*0092*/ 	.short	0x0018
        /*0094*/ 	.byte	0x00, 0xf4, 0x21, 0x00


	//----- nvinfo : EIATTR_KPARAM_INFO
	.align		4
.L_29:
        /*0098*/ 	.byte	0x04, 0x17
        /*009a*/ 	.short	(.L_31 - .L_30)
.L_30:
        /*009c*/ 	.word	0x00000000
        /*00a0*/ 	.short	0x0002
        /*00a2*/ 	.short	0x0010
        /*00a4*/ 	.byte	0x00, 0xf4, 0x21, 0x00


	//----- nvinfo : EIATTR_KPARAM_INFO
	.align		4
.L_31:
        /*00a8*/ 	.byte	0x04, 0x17
        /*00aa*/ 	.short	(.L_33 - .L_32)
.L_32:
        /*00ac*/ 	.word	0x00000000
        /*00b0*/ 	.short	0x0001
        /*00b2*/ 	.short	0x0008
        /*00b4*/ 	.byte	0x00, 0xf4, 0x21, 0x00


	//----- nvinfo : EIATTR_KPARAM_INFO
	.align		4
.L_33:
        /*00b8*/ 	.byte	0x04, 0x17
        /*00ba*/ 	.short	(.L_35 - .L_34)
.L_34:
        /*00bc*/ 	.word	0x00000000
        /*00c0*/ 	.short	0x0000
        /*00c2*/ 	.short	0x0000
        /*00c4*/ 	.byte	0x00, 0xf4, 0x21, 0x00


	//----- nvinfo : EIATTR_SPARSE_MMA_MASK
	.align		4
.L_35:
        /*00c8*/ 	.byte	0x03, 0x50
        /*00ca*/ 	.short	0x0000


	//----- nvinfo : EIATTR_MAXREG_COUNT
	.align		4
        /*00cc*/ 	.byte	0x03, 0x1b
        /*00ce*/ 	.short	0x00ff


	//----- nvinfo : EIATTR_EXIT_INSTR_OFFSETS
	.align		4
        /*00d0*/ 	.byte	0x04, 0x1c
        /*00d2*/ 	.short	(.L_37 - .L_36)


	//   ....[0]....
.L_36:
        /*00d4*/ 	.word	0x00000b80


	//----- nvinfo : EIATTR_REQNTID
	.align		4
.L_37:
        /*00d8*/ 	.byte	0x04, 0x10
        /*00da*/ 	.short	(.L_39 - .L_38)
.L_38:
        /*00dc*/ 	.word	0x00000080
        /*00e0*/ 	.word	0x00000001
        /*00e4*/ 	.word	0x00000001


	//----- nvinfo : EIATTR_CBANK_PARAM_SIZE
	.align		4
.L_39:
        /*00e8*/ 	.byte	0x03, 0x19
        /*00ea*/ 	.short	0x005c


	//----- nvinfo : EIATTR_PARAM_CBANK
	.align		4
        /*00ec*/ 	.byte	0x04, 0x0a
        /*00ee*/ 	.short	(.L_41 - .L_40)
	.align		4
.L_40:
        /*00f0*/ 	.word	index@(.nv.constant0.triton_poi_fused__native_batch_norm_legit_no_training_add_relu_7)
        /*00f4*/ 	.short	0x0210
        /*00f6*/ 	.short	0x005c


	//----- nvinfo : EIATTR_SW_WAR
	.align		4
.L_41:
        /*00f8*/ 	.byte	0x04, 0x36
        /*00fa*/ 	.short	(.L_43 - .L_42)
.L_42:
        /*00fc*/ 	.word	0x00000008
.L_43:


//--------------------- .nv.callgraph             --------------------------
	.section	.nv.callgraph,"",@"SHT_CUDA_CALLGRAPH"
	.align	4
	.sectionentsize	8
	.align		4
        /*0000*/ 	.word	0x00000000
	.align		4
        /*0004*/ 	.word	0xffffffff
	.align		4
        /*0008*/ 	.word	0x00000000
	.align		4
        /*000c*/ 	.word	0xfffffffe
	.align		4
        /*0010*/ 	.word	0x00000000
	.align		4
        /*0014*/ 	.word	0xfffffffd
	.align		4
        /*0018*/ 	.word	0x00000000
	.align		4
        /*001c*/ 	.word	0xfffffffc


//--------------------- .nv.constant4             --------------------------
	.section	.nv.constant4,"a",@progbits
	.align	8
	.align		8
.nv.constant4:
        /*0000*/ 	.dword	_$_str
	.align		8
        /*0008*/ 	.dword	_$_str_$_2


//--------------------- .text.triton_poi_fused__native_batch_norm_legit_no_training_add_relu_7 --------------------------
	.section	.text.triton_poi_fused__native_batch_norm_legit_no_training_add_relu_7,"ax",@progbits
	.align	128
        .global         triton_poi_fused__native_batch_norm_legit_no_training_add_relu_7
        .type           triton_poi_fused__native_batch_norm_legit_no_training_add_relu_7,@function
        .size           triton_poi_fused__native_batch_norm_legit_no_training_add_relu_7,(.L_x_1 - triton_poi_fused__native_batch_norm_legit_no_training_add_relu_7)
        .other          triton_poi_fused__native_batch_norm_legit_no_training_add_relu_7,@"STO_CUDA_ENTRY STV_DEFAULT"
triton_poi_fused__native_batch_norm_legit_no_training_add_relu_7:
.text.triton_poi_fused__native_batch_norm_legit_no_training_add_relu_7:
[----:B------:R-:W-:Y:S01]  /*0000*/  LDC R1, c[0x0][0x28] ;  /* 0x00000a00ff017b82 */ /* 0x000fe20000000800 */
[----:B------:R-:W1:Y:S01]  /*0010*/  S2R R0, SR_TID.X ;  /* 0x0000000000007919 */ /* 0x000e620000002100 */
[----:B------:R-:W-:-:S06]  /*0020*/  ULDC.64 UR4, c[0x0][0x208] ;  /* 0x0000820000047ab9 */ /* 0x000fcc0000000a00 */
[----:B------:R-:W2:Y:S01]  /*0030*/  LDC.64 R8, c[0x0][0x220] ;  /* 0x00008800ff087b82 */ /* 0x000ea20000000a00 */
[----:B------:R-:W3:Y:S07]  /*0040*/  S2R R3, SR_CTAID.X ;  /* 0x0000000000037919 */ /* 0x000eee0000002500 */
[----:B------:R-:W4:Y:S08]  /*0050*/  LDC.64 R28, c[0x0][0x218] ;  /* 0x00008600ff1c7b82 */ /* 0x000f300000000a00 */
[----:B------:R-:W5:Y:S08]  /*0060*/  LDC.64 R18, c[0x0][0x230] ;  /* 0x00008c00ff127b82 */ /* 0x000f700000000a00 */
[----:B------:R-:W2:Y:S01]  /*0070*/  LDC.64 R26, c[0x0][0x238] ;  /* 0x00008e00ff1a7b82 */ /* 0x000ea20000000a00 */
[----:B-1----:R-:W-:-:S02]  /*0080*/  SHF.L.U32 R0, R0, 0x2, RZ ;  /* 0x0000000200007819 */ /* 0x002fc400000006ff */
[----:B---3--:R-:W-:Y:S02]  /*0090*/  SHF.R.S32.HI R5, RZ, 0x15, R3 ;  /* 0x00000015ff057819 */ /* 0x008fe40000011403 */
[----:B------:R-:W-:Y:S02]  /*00a0*/  LOP3.LUT R0, R0, 0x1fc, RZ, 0xc0, !PT ;  /* 0x000001fc00007812 */ /* 0x000fe400078ec0ff */
[----:B------:R-:W-:Y:S02]  /*00b0*/  SGXT R5, R5, 0x1 ;  /* 0x000000010505781a */ /* 0x000fe40000000200 */
[----:B------:R-:W-:Y:S02]  /*00c0*/  LEA R4, R3, R0, 0xa ;  /* 0x0000000003047211 */ /* 0x000fe400078e50ff */
[----:B------:R-:W1:Y:S02]  /*00d0*/  LDC.64 R2, c[0x0][0x228] ;  /* 0x00008a00ff027b82 */ /* 0x000e640000000a00 */
[----:B------:R-:W-:-:S04]  /*00e0*/  LEA.HI R5, R5, R4, RZ, 0x8 ;  /* 0x0000000405057211 */ /* 0x000fc800078f40ff */
[----:B------:R-:W-:Y:S02]  /*00f0*/  SHF.R.S32.HI R21, RZ, 0x8, R5 ;  /* 0x00000008ff157819 */ /* 0x000fe40000011405 */
[----:B------:R-:W-:Y:S02]  /*0100*/  IADD3 R5, R5, 0x200, RZ ;  /* 0x0000020005057810 */ /* 0x000fe40007ffe0ff */
[----:B------:R-:W-:Y:S02]  /*0110*/  LEA.HI R0, R21, R21, RZ, 0x8 ;  /* 0x0000001515007211 */ /* 0x000fe400078f40ff */
[----:B------:R-:W-:Y:S02]  /*0120*/  SHF.R.S32.HI R5, RZ, 0x8, R5 ;  /* 0x00000008ff057819 */ /* 0x000fe40000011405 */
[----:B------:R-:W-:Y:S02]  /*0130*/  LOP3.LUT R0, R0, 0xffffff00, RZ, 0xc0, !PT ;  /* 0xffffff0000007812 */ /* 0x000fe400078ec0ff */
[----:B------:R-:W-:-:S02]  /*0140*/  LEA.HI R6, R5, R5, RZ, 0x8 ;  /* 0x0000000505067211 */ /* 0x000fc400078f40ff */
[----:B------:R-:W-:Y:S02]  /*0150*/  IADD3 R21, R21, -R0, RZ ;  /* 0x8000000015157210 */ /* 0x000fe40007ffe0ff */
[----:B------:R-:W-:-:S04]  /*0160*/  LOP3.LUT R6, R6, 0xffffff00, RZ, 0xc0, !PT ;  /* 0xffffff0006067812 */ /* 0x000fc800078ec0ff */
[----:B------:R-:W-:Y:S01]  /*0170*/  IADD3 R23, R5, -R6, RZ ;  /* 0x8000000605177210 */ /* 0x000fe20007ffe0ff */
[----:B-1----:R-:W-:-:S04]  /*0180*/  IMAD.WIDE R10, R21, 0x4, R2 ;  /* 0x00000004150a7825 */ /* 0x002fc800078e0202 */
[----:B------:R-:W-:Y:S01]  /*0190*/  IMAD.WIDE R6, R23, 0x4, R2 ;  /* 0x0000000417067825 */ /* 0x000fe200078e0202 */
[----:B------:R1:W3:Y:S01]  /*01a0*/  LDG.E.EL R5, desc[UR4][R10.64] ;  /* 0x000000040a057981 */ /* 0x0002e2000c2e1900 */
[----:B------:R-:W1:Y:S04]  /*01b0*/  LDC.64 R2, c[0x0][0x250] ;  /* 0x00009400ff027b82 */ /* 0x000e680000000a00 */
[----:B------:R-:W3:Y:S01]  /*01c0*/  LDG.E.EL R7, desc[UR4][R6.64] ;  /* 0x0000000406077981 */ /* 0x000ee2000c2e1900 */
[----:B-1----:R-:W-:-:S06]  /*01d0*/  IMAD.WIDE R16, R21, 0x4, R2 ;  /* 0x0000000415107825 */ /* 0x002fcc00078e0202 */
[----:B------:R-:W3:Y:S01]  /*01e0*/  LDG.E.EL R16, desc[UR4][R16.64] ;  /* 0x0000000410107981 */ /* 0x000ee2000c2e1900 */
[----:B--2---:R-:W-:-:S04]  /*01f0*/  IMAD.WIDE R12, R21, 0x4, R8 ;  /* 0x00000004150c7825 */ /* 0x004fc800078e0208 */
[----:B----4-:R-:W-:Y:S01]  /*0200*/  IMAD.WIDE R28, R4, 0x4, R28 ;  /* 0x00000004041c7825 */ /* 0x010fe200078e021c */
[----:B------:R-:W2:Y:S03]  /*0210*/  LDG.E.EL R0, desc[UR4][R12.64] ;  /* 0x000000040c007981 */ /* 0x000ea6000c2e1900 */
[----:B-----5:R-:W-:-:S04]  /*0220*/  IMAD.WIDE R24, R21, 0x4, R18 ;  /* 0x0000000415187825 */ /* 0x020fc800078e0212 */
[----:B0-----:R-:W-:Y:S02]  /*0230*/  IMAD.WIDE R10, R21, 0x4, R26 ;  /* 0x00000004150a7825 */ /* 0x001fe400078e021a */
[----:B------:R0:W4:Y:S04]  /*0240*/  LDG.E.EL R25, desc[UR4][R24.64] ;  /* 0x0000000418197981 */ /* 0x000128000c2e1900 */
[----:B------:R-:W2:Y:S01]  /*0250*/  LDG.E.128 R12, desc[UR4][R28.64] ;  /* 0x000000041c0c7981 */ /* 0x000ea2000c1e1d00 */
[----:B------:R-:W-:-:S03]  /*0260*/  IMAD.WIDE R8, R23, 0x4, R8 ;  /* 0x0000000417087825 */ /* 0x000fc600078e0208 */
[----:B------:R-:W4:Y:S04]  /*0270*/  LDG.E.EL R6, desc[UR4][R10.64] ;  /* 0x000000040a067981 */ /* 0x000f28000c2e1900 */
[----:B------:R-:W5:Y:S04]  /*0280*/  LDG.E.EL R17, desc[UR4][R8.64] ;  /* 0x0000000408117981 */ /* 0x000f68000c2e1900 */
[----:B------:R1:W5:Y:S01]  /*0290*/  LDG.E.128 R8, desc[UR4][R28.64+0x800] ;  /* 0x000800041c087981 */ /* 0x000362000c1e1d00 */
[----:B------:R-:W-:-:S04]  /*02a0*/  IMAD.WIDE R18, R23, 0x4, R18 ;  /* 0x0000000417127825 */ /* 0x000fc800078e0212 */
[----:B------:R-:W-:Y:S02]  /*02b0*/  IMAD.WIDE R26, R23, 0x4, R26 ;  /* 0x00000004171a7825 */ /* 0x000fe400078e021a */
[----:B------:R-:W5:Y:S04]  /*02c0*/  LDG.E.EL R19, desc[UR4][R18.64] ;  /* 0x0000000412137981 */ /* 0x000f68000c2e1900 */
[----:B------:R0:W5:Y:S01]  /*02d0*/  LDG.E.EL R20, desc[UR4][R26.64] ;  /* 0x000000041a147981 */ /* 0x000162000c2e1900 */
[----:B---3--:R-:W-:Y:S01]  /*02e0*/  FADD R5, R5, 9.9999997473787516356e-06 ;  /* 0x3727c5ac05057421 */ /* 0x008fe20000000000 */
[----:B------:R-:W-:-:S04]  /*02f0*/  FADD R7, R7, 9.9999997473787516356e-06 ;  /* 0x3727c5ac07077421 */ /* 0x000fc80000000000 */
[----:B0-----:R-:W0:Y:S08]  /*0300*/  MUFU.SQRT R24, R7 ;  /* 0x0000000700187308 */ /* 0x001e300000002000 */
[----:B------:R-:W3:Y:S01]  /*0310*/  MUFU.SQRT R22, R5 ;  /* 0x0000000500167308 */ /* 0x000ee20000002000 */
[C---:B0-----:R-:W-:Y:S02]  /*0320*/  FSETP.GT.AND P1, PT, R24.reuse, 8.50705917302346158658e+37, PT ;  /* 0x7e8000001800780b */ /* 0x041fe40003f24000 */
[----:B------:R-:W-:-:S02]  /*0330*/  FSETP.GEU.AND P3, PT, R24, 1.175494350822287508e-38, PT ;  /* 0x008000001800780b */ /* 0x000fc40003f6e000 */
[C---:B---3--:R-:W-:Y:S02]  /*0340*/  FSETP.GT.AND P0, PT, R22.reuse, 8.50705917302346158658e+37, PT ;  /* 0x7e8000001600780b */ /* 0x048fe40003f04000 */
[----:B------:R-:W-:-:S07]  /*0350*/  FSETP.GEU.AND P2, PT, R22, 1.175494350822287508e-38, PT ;  /* 0x008000001600780b */ /* 0x000fce0003f4e000 */
[----:B------:R-:W-:Y:S01]  /*0360*/  @P1 FMUL R24, R24, 0.25 ;  /* 0x3e80000018181820 */ /* 0x000fe20000400000 */
[----:B------:R-:W-:-:S03]  /*0370*/  HFMA2.MMA R5, -RZ, RZ, 1.625, 0 ;  /* 0x3e800000ff057435 */ /* 0x000fc600000001ff */
[----:B------:R-:W-:Y:S01]  /*0380*/  @!P3 FMUL R24, R24, 16777216 ;  /* 0x4b8000001818b820 */ /* 0x000fe20000400000 */
[----:B------:R-:W-:Y:S01]  /*0390*/  @P0 FMUL R22, R22, 0.25 ;  /* 0x3e80000016160820 */ /* 0x000fe20000400000 */
[----:B-1----:R-:W-:-:S04]  /*03a0*/  FADD R28, R16, 9.9999997473787516356e-06 ;  /* 0x3727c5ac101c7421 */ /* 0x002fc80000000000 */
[----:B------:R-:W0:Y:S01]  /*03b0*/  MUFU.RCP R24, R24 ;  /* 0x0000001800187308 */ /* 0x000e220000001000 */
[----:B------:R-:W-:Y:S01]  /*03c0*/  @!P2 FMUL R22, R22, 16777216 ;  /* 0x4b8000001616a820 */ /* 0x000fe20000400000 */
[----:B------:R-:W-:-:S06]  /*03d0*/  FSEL R27, R5, 1, P1 ;  /* 0x3f800000051b7808 */ /* 0x000fcc0000800000 */
[----:B------:R-:W1:Y:S01]  /*03e0*/  MUFU.RCP R18, R22 ;  /* 0x0000001600127308 */ /* 0x000e620000001000 */
[----:B------:R-:W-:-:S07]  /*03f0*/  @!P3 FMUL R27, R27, 16777216 ;  /* 0x4b8000001b1bb820 */ /* 0x000fce0000400000 */
[----:B------:R-:W3:Y:S01]  /*0400*/  MUFU.SQRT R22, R28 ;  /* 0x0000001c00167308 */ /* 0x000ee20000002000 */
[----:B------:R-:W-:Y:S01]  /*0410*/  FSEL R7, R5, 1, P0 ;  /* 0x3f80000005077808 */ /* 0x000fe20000000000 */
[----:B0-----:R-:W-:Y:S01]  /*0420*/  FMUL R16, R24, R27 ;  /* 0x0000001b18107220 */ /* 0x001fe20000400000 */
[----:B------:R-:W-:-:S04]  /*0430*/  IMAD.WIDE R26, R23, 0x4, R2 ;  /* 0x00000004171a7825 */ /* 0x000fc800078e0202 */
[----:B------:R-:W-:Y:S01]  /*0440*/  @!P2 FMUL R7, R7, 16777216 ;  /* 0x4b8000000707a820 */ /* 0x000fe20000400000 */
[----:B------:R0:W5:Y:S01]  /*0450*/  LDG.E.EL R2, desc[UR4][R26.64] ;  /* 0x000000041a027981 */ /* 0x000162000c2e1900 */
[--C-:B--2---:R-:W-:Y:S02]  /*0460*/  FADD R12, R12, -R0.reuse ;  /* 0x800000000c0c7221 */ /* 0x104fe40000000000 */
[----:B-1----:R-:W-:Y:S01]  /*0470*/  FMUL R7, R18, R7 ;  /* 0x0000000712077220 */ /* 0x002fe20000400000 */
[C---:B---3--:R-:W-:Y:S02]  /*0480*/  FSETP.GT.AND P0, PT, R22.reuse, 8.50705917302346158658e+37, PT ;  /* 0x7e8000001600780b */ /* 0x048fe40003f04000 */
[----:B------:R-:W-:Y:S01]  /*0490*/  FSETP.GEU.AND P1, PT, R22, 1.175494350822287508e-38, PT ;  /* 0x008000001600780b */ /* 0x000fe20003f2e000 */
[--C-:B------:R-:W-:Y:S01]  /*04a0*/  FADD R18, R13, -R0.reuse ;  /* 0x800000000d127221 */ /* 0x100fe20000000000 */
[--C-:B------:R-:W-:Y:S01]  /*04b0*/  FADD R14, R14, -R0.reuse ;  /* 0x800000000e0e7221 */ /* 0x100fe20000000000 */
[----:B------:R-:W-:Y:S01]  /*04c0*/  FADD R0, R15, -R0 ;  /* 0x800000000f007221 */ /* 0x000fe20000000000 */
[C---:B------:R-:W-:Y:S01]  /*04d0*/  FMUL R12, R7.reuse, R12 ;  /* 0x0000000c070c7220 */ /* 0x040fe20000400000 */
[C---:B------:R-:W-:Y:S01]  /*04e0*/  FMUL R3, R7.reuse, R18 ;  /* 0x0000001207037220 */ /* 0x040fe20000400000 */
[C---:B------:R-:W-:Y:S01]  /*04f0*/  FMUL R13, R7.reuse, R14 ;  /* 0x0000000e070d7220 */ /* 0x040fe20000400000 */
[----:B------:R-:W-:Y:S01]  /*0500*/  FMUL R29, R7, R0 ;  /* 0x00000000071d7220 */ /* 0x000fe20000400000 */
[----:B------:R-:W1:Y:S01]  /*0510*/  LDC.64 R14, c[0x0][0x248] ;  /* 0x00009200ff0e7b82 */ /* 0x000e620000000a00 */
[----:B----4-:R-:W-:-:S02]  /*0520*/  FFMA R0, R25, R3, R6 ;  /* 0x0000000319007223 */ /* 0x010fc40000000006 */
[----:B------:R-:W-:Y:S01]  /*0530*/  @P0 FMUL R22, R22, 0.25 ;  /* 0x3e80000016160820 */ /* 0x000fe20000400000 */
[C-C-:B------:R-:W-:Y:S01]  /*0540*/  FFMA R7, R25.reuse, R12, R6.reuse ;  /* 0x0000000c19077223 */ /* 0x140fe20000000006 */
[C-C-:B------:R-:W-:Y:S01]  /*0550*/  FFMA R3, R25.reuse, R13, R6.reuse ;  /* 0x0000000d19037223 */ /* 0x140fe20000000006 */
[----:B------:R-:W-:Y:S01]  /*0560*/  FFMA R6, R25, R29, R6 ;  /* 0x0000001d19067223 */ /* 0x000fe20000000006 */
[--C-:B-----5:R-:W-:Y:S01]  /*0570*/  FADD R25, R10, -R17.reuse ;  /* 0x800000110a197221 */ /* 0x120fe20000000000 */
[----:B------:R-:W2:Y:S01]  /*0580*/  LDC.64 R12, c[0x0][0x258] ;  /* 0x00009600ff0c7b82 */ /* 0x000ea20000000a00 */
[----:B------:R-:W-:Y:S01]  /*0590*/  @!P1 FMUL R22, R22, 16777216 ;  /* 0x4b80000016169820 */ /* 0x000fe20000400000 */
[--C-:B------:R-:W-:Y:S01]  /*05a0*/  FADD R18, R11, -R17.reuse ;  /* 0x800000110b127221 */ /* 0x100fe20000000000 */
[--C-:B0-----:R-:W-:Y:S01]  /*05b0*/  FADD R27, R8, -R17.reuse ;  /* 0x80000011081b7221 */ /* 0x101fe20000000000 */
[----:B------:R-:W-:-:S04]  /*05c0*/  FADD R29, R9, -R17 ;  /* 0x80000011091d7221 */ /* 0x000fc80000000000 */
[----:B------:R-:W0:Y:S01]  /*05d0*/  LDC.64 R10, c[0x0][0x240] ;  /* 0x00009000ff0a7b82 */ /* 0x000e220000000a00 */
[----:B------:R-:W3:Y:S07]  /*05e0*/  MUFU.RCP R22, R22 ;  /* 0x0000001600167308 */ /* 0x000eee0000001000 */
[----:B------:R-:W4:Y:S01]  /*05f0*/  LDC.64 R8, c[0x0][0x260] ;  /* 0x00009800ff087b82 */ /* 0x000f220000000a00 */
[C---:B------:R-:W-:Y:S01]  /*0600*/  FMUL R17, R16.reuse, R29 ;  /* 0x0000001d10117220 */ /* 0x040fe20000400000 */
[C---:B------:R-:W-:Y:S01]  /*0610*/  FMUL R29, R16.reuse, R25 ;  /* 0x00000019101d7220 */ /* 0x040fe20000400000 */
[----:B------:R-:W-:Y:S01]  /*0620*/  FSEL R25, R5, 1, P0 ;  /* 0x3f80000005197808 */ /* 0x000fe20000000000 */
[C---:B------:R-:W-:Y:S01]  /*0630*/  FMUL R27, R16.reuse, R27 ;  /* 0x0000001b101b7220 */ /* 0x040fe20000400000 */
[----:B------:R-:W-:Y:S01]  /*0640*/  FMUL R24, R16, R18 ;  /* 0x0000001210187220 */ /* 0x000fe20000400000 */
[----:B------:R-:W-:-:S02]  /*0650*/  FFMA R17, R19, R17, R20 ;  /* 0x0000001113117223 */ /* 0x000fc40000000014 */
[----:B------:R-:W-:Y:S01]  /*0660*/  @!P1 FMUL R25, R25, 16777216 ;  /* 0x4b80000019199820 */ /* 0x000fe20000400000 */
[C-C-:B------:R-:W-:Y:S01]  /*0670*/  FFMA R16, R19.reuse, R27, R20.reuse ;  /* 0x0000001b13107223 */ /* 0x140fe20000000014 */
[----:B------:R-:W-:Y:S01]  /*0680*/  FFMA R18, R19, R29, R20 ;  /* 0x0000001d13127223 */ /* 0x000fe20000000014 */
[----:B-1----:R-:W-:-:S04]  /*0690*/  IMAD.WIDE R26, R21, 0x4, R14 ;  /* 0x00000004151a7825 */ /* 0x002fc800078e020e */
[----:B------:R-:W-:Y:S01]  /*06a0*/  FFMA R20, R19, R24, R20 ;  /* 0x0000001813147223 */ /* 0x000fe20000000014 */
[----:B---3--:R-:W-:Y:S01]  /*06b0*/  FMUL R19, R22, R25 ;  /* 0x0000001916137220 */ /* 0x008fe20000400000 */
[----:B------:R-:W-:Y:S01]  /*06c0*/  IMAD.WIDE R24, R23, 0x4, R14 ;  /* 0x0000000417187825 */ /* 0x000fe200078e020e */
[----:B------:R0:W3:Y:S03]  /*06d0*/  LDG.E.EL R22, desc[UR4][R26.64] ;  /* 0x000000041a167981 */ /* 0x0000e6000c2e1900 */
[C---:B--2---:R-:W-:Y:S02]  /*06e0*/  IMAD.WIDE R14, R21.reuse, 0x4, R12 ;  /* 0x00000004150e7825 */ /* 0x044fe400078e020c */
[----:B------:R-:W2:Y:S02]  /*06f0*/  LDG.E.EL R24, desc[UR4][R24.64] ;  /* 0x0000000418187981 */ /* 0x000ea4000c2e1900 */
[----:B----4-:R-:W-:-:S02]  /*0700*/  IMAD.WIDE R28, R21, 0x4, R8 ;  /* 0x00000004151c7825 */ /* 0x010fc400078e0208 */
[----:B------:R1:W4:Y:S02]  /*0710*/  LDG.E.EL R21, desc[UR4][R14.64] ;  /* 0x000000040e157981 */ /* 0x000324000c2e1900 */
[----:B0-----:R-:W-:Y:S02]  /*0720*/  IMAD.WIDE R26, R4, 0x4, R10 ;  /* 0x00000004041a7825 */ /* 0x001fe400078e020a */
[----:B------:R-:W4:Y:S02]  /*0730*/  LDG.E.EL R28, desc[UR4][R28.64] ;  /* 0x000000041c1c7981 */ /* 0x000f24000c2e1900 */
[C---:B-1----:R-:W-:Y:S02]  /*0740*/  IMAD.WIDE R14, R23.reuse, 0x4, R8 ;  /* 0x00000004170e7825 */ /* 0x042fe400078e0208 */
[----:B------:R-:W3:Y:S02]  /*0750*/  LDG.E.128 R8, desc[UR4][R26.64] ;  /* 0x000000041a087981 */ /* 0x000ee4000c1e1d00 */
[----:B------:R-:W-:-:S02]  /*0760*/  IMAD.WIDE R12, R23, 0x4, R12 ;  /* 0x00000004170c7825 */ /* 0x000fc400078e020c */
[----:B------:R-:W5:Y:S04]  /*0770*/  LDG.E.EL R25, desc[UR4][R14.64] ;  /* 0x000000040e197981 */ /* 0x000f68000c2e1900 */
[----:B------:R2:W5:Y:S04]  /*0780*/  LDG.E.EL R23, desc[UR4][R12.64] ;  /* 0x000000040c177981 */ /* 0x000568000c2e1900 */
[----:B------:R-:W2:Y:S01]  /*0790*/  LDG.E.128 R12, desc[UR4][R26.64+0x800] ;  /* 0x000800041a0c7981 */ /* 0x000ea2000c1e1d00 */
[----:B------:R-:W-:-:S06]  /*07a0*/  FADD R2, R2, 9.9999997473787516356e-06 ;  /* 0x3727c5ac02027421 */ /* 0x000fcc0000000000 */
[----:B------:R-:W0:Y:S02]  /*07b0*/  MUFU.SQRT R2, R2 ;  /* 0x0000000200027308 */ /* 0x000e240000002000 */
[C---:B0-----:R-:W-:Y:S02]  /*07c0*/  FSETP.GT.AND P0, PT, R2.reuse, 8.50705917302346158658e+37, PT ;  /* 0x7e8000000200780b */ /* 0x041fe40003f04000 */
[----:B------:R-:W-:-:S11]  /*07d0*/  FSETP.GEU.AND P1, PT, R2, 1.175494350822287508e-38, PT ;  /* 0x008000000200780b */ /* 0x000fd60003f2e000 */
[----:B------:R-:W-:-:S04]  /*07e0*/  @P0 FMUL R2, R2, 0.25 ;  /* 0x3e80000002020820 */ /* 0x000fc80000400000 */
[----:B------:R-:W-:-:S06]  /*07f0*/  @!P1 FMUL R2, R2, 16777216 ;  /* 0x4b80000002029820 */ /* 0x000fcc0000400000 */
[----:B------:R-:W0:Y:S01]  /*0800*/  MUFU.RCP R2, R2 ;  /* 0x0000000200027308 */ /* 0x000e220000001000 */
[----:B------:R-:W-:-:S05]  /*0810*/  FSEL R5, R5, 1, P0 ;  /* 0x3f80000005057808 */ /* 0x000fca0000000000 */
[----:B------:R-:W-:-:S04]  /*0820*/  @!P1 FMUL R5, R5, 16777216 ;  /* 0x4b80000005059820 */ /* 0x000fc80000400000 */
[----:B0-----:R-:W-:Y:S01]  /*0830*/  FMUL R5, R2, R5 ;  /* 0x0000000502057220 */ /* 0x001fe20000400000 */
[--C-:B---3--:R-:W-:Y:S01]  /*0840*/  FADD R10, R10, -R22.reuse ;  /* 0x800000160a0a7221 */ /* 0x108fe20000000000 */
[--C-:B------:R-:W-:Y:S01]  /*0850*/  FADD R8, R8, -R22.reuse ;  /* 0x8000001608087221 */ /* 0x100fe20000000000 */
[--C-:B------:R-:W-:Y:S01]  /*0860*/  FADD R9, R9, -R22.reuse ;  /* 0x8000001609097221 */ /* 0x100fe20000000000 */
[----:B------:R-:W-:Y:S01]  /*0870*/  FADD R22, R11, -R22 ;  /* 0x800000160b167221 */ /* 0x000fe20000000000 */
[C---:B------:R-:W-:Y:S02]  /*0880*/  FMUL R11, R19.reuse, R10 ;  /* 0x0000000a130b7220 */ /* 0x040fe40000400000 */
[----:B------:R-:W-:Y:S02]  /*0890*/  FMUL R9, R19, R9 ;  /* 0x0000000913097220 */ /* 0x000fe40000400000 */
[C-C-:B----4-:R-:W-:Y:S02]  /*08a0*/  FFMA R10, R21.reuse, R11, R28.reuse ;  /* 0x0000000b150a7223 */ /* 0x150fe4000000001c */
[----:B------:R-:W-:-:S03]  /*08b0*/  FFMA R9, R21, R9, R28 ;  /* 0x0000000915097223 */ /* 0x000fc6000000001c */
[----:B------:R-:W-:Y:S01]  /*08c0*/  FSETP.GEU.AND P4, PT, R3, -R10, PT ;  /* 0x8000000a0300720b */ /* 0x000fe20003f8e000 */
[----:B------:R-:W-:Y:S02]  /*08d0*/  FADD R10, R10, R3 ;  /* 0x000000030a0a7221 */ /* 0x000fe40000000000 */
[----:B------:R-:W0:Y:S01]  /*08e0*/  LDC.64 R2, c[0x0][0x210] ;  /* 0x00008400ff027b82 */ /* 0x000e220000000a00 */
[C---:B------:R-:W-:Y:S01]  /*08f0*/  FMUL R8, R19.reuse, R8 ;  /* 0x0000000813087220 */ /* 0x040fe20000400000 */
[----:B------:R-:W-:Y:S01]  /*0900*/  FSETP.GEU.AND P5, PT, R0, -R9, PT ;  /* 0x800000090000720b */ /* 0x000fe20003fae000 */
[----:B------:R-:W-:Y:S01]  /*0910*/  FMUL R19, R19, R22 ;  /* 0x0000001613137220 */ /* 0x000fe20000400000 */
[----:B------:R-:W-:Y:S01]  /*0920*/  FADD R9, R9, R0 ;  /* 0x0000000009097221 */ /* 0x000fe20000000000 */
[--C-:B--2---:R-:W-:Y:S01]  /*0930*/  FADD R12, R12, -R24.reuse ;  /* 0x800000180c0c7221 */ /* 0x104fe20000000000 */
[--C-:B------:R-:W-:Y:S01]  /*0940*/  FADD R22, R15, -R24.reuse ;  /* 0x800000180f167221 */ /* 0x100fe20000000000 */
[----:B------:R-:W-:Y:S01]  /*0950*/  FADD R0, R13, -R24 ;  /* 0x800000180d007221 */ /* 0x000fe20000000000 */
[----:B------:R-:W-:Y:S01]  /*0960*/  FFMA R8, R21, R8, R28 ;  /* 0x0000000815087223 */ /* 0x000fe2000000001c */
[----:B------:R-:W-:Y:S01]  /*0970*/  FADD R14, R14, -R24 ;  /* 0x800000180e0e7221 */ /* 0x000fe20000000000 */
[C---:B------:R-:W-:Y:S01]  /*0980*/  FMUL R12, R5.reuse, R12 ;  /* 0x0000000c050c7220 */ /* 0x040fe20000400000 */
[C---:B------:R-:W-:Y:S01]  /*0990*/  FMUL R22, R5.reuse, R22 ;  /* 0x0000001605167220 */ /* 0x040fe20000400000 */
[C---:B------:R-:W-:Y:S01]  /*09a0*/  FMUL R0, R5.reuse, R0 ;  /* 0x0000000005007220 */ /* 0x040fe20000400000 */
[----:B------:R-:W-:Y:S01]  /*09b0*/  FMUL R14, R5, R14 ;  /* 0x0000000e050e7220 */ /* 0x000fe20000400000 */
[----:B------:R-:W-:Y:S01]  /*09c0*/  FSETP.GEU.AND P6, PT, R7, -R8, PT ;  /* 0x800000080700720b */ /* 0x000fe20003fce000 */
[----:B------:R-:W-:Y:S01]  /*09d0*/  FADD R8, R8, R7 ;  /* 0x0000000708087221 */ /* 0x000fe20000000000 */
[C-C-:B-----5:R-:W-:Y:S01]  /*09e0*/  FFMA R7, R23.reuse, R22, R25.reuse ;  /* 0x0000001617077223 */ /* 0x160fe20000000019 */
[C-C-:B------:R-:W-:Y:S01]  /*09f0*/  FFMA R5, R23.reuse, R12, R25.reuse ;  /* 0x0000000c17057223 */ /* 0x140fe20000000019 */
[C-C-:B------:R-:W-:Y:S01]  /*0a00*/  FFMA R0, R23.reuse, R0, R25.reuse ;  /* 0x0000000017007223 */ /* 0x140fe20000000019 */
[----:B------:R-:W-:Y:S01]  /*0a10*/  FFMA R23, R23, R14, R25 ;  /* 0x0000000e17177223 */ /* 0x000fe20000000019 */
[----:B------:R-:W-:Y:S01]  /*0a20*/  FFMA R21, R21, R19, R28 ;  /* 0x0000001315157223 */ /* 0x000fe2000000001c */
[----:B------:R-:W-:-:S02]  /*0a30*/  FSEL R8, R8, RZ, P6 ;  /* 0x000000ff08087208 */ /* 0x000fc40003000000 */
[----:B------:R-:W-:Y:S01]  /*0a40*/  FSETP.GEU.AND P1, PT, R16, -R5, PT ;  /* 0x800000051000720b */ /* 0x000fe20003f2e000 */
[----:B------:R-:W-:Y:S01]  /*0a50*/  FADD R5, R5, R16 ;  /* 0x0000001005057221 */ /* 0x000fe20000000000 */
[----:B------:R-:W-:Y:S01]  /*0a60*/  FSETP.GEU.AND P2, PT, R20, -R7, PT ;  /* 0x800000071400720b */ /* 0x000fe20003f4e000 */
[----:B------:R-:W-:Y:S01]  /*0a70*/  FADD R11, R21, R6 ;  /* 0x00000006150b7221 */ /* 0x000fe20000000000 */
[----:B------:R-:W-:Y:S01]  /*0a80*/  FSETP.GEU.AND P0, PT, R17, -R0, PT ;  /* 0x800000001100720b */ /* 0x000fe20003f0e000 */
[----:B------:R-:W-:Y:S01]  /*0a90*/  FADD R7, R7, R20 ;  /* 0x0000001407077221 */ /* 0x000fe20000000000 */
[----:B------:R-:W-:Y:S01]  /*0aa0*/  FSETP.GEU.AND P6, PT, R18, -R23, PT ;  /* 0x800000171200720b */ /* 0x000fe20003fce000 */
[----:B------:R-:W-:Y:S01]  /*0ab0*/  FADD R0, R0, R17 ;  /* 0x0000001100007221 */ /* 0x000fe20000000000 */
[----:B------:R-:W-:Y:S01]  /*0ac0*/  FADD R18, R23, R18 ;  /* 0x0000001217127221 */ /* 0x000fe20000000000 */
[----:B------:R-:W-:Y:S01]  /*0ad0*/  FSETP.GEU.AND P3, PT, R6, -R21, PT ;  /* 0x800000150600720b */ /* 0x000fe20003f6e000 */
[----:B0-----:R-:W-:Y:S01]  /*0ae0*/  IMAD.WIDE R2, R4, 0x4, R2 ;  /* 0x0000000404027825 */ /* 0x001fe200078e0202 */
[----:B------:R-:W-:-:S02]  /*0af0*/  FSEL R4, R5, RZ, P1 ;  /* 0x000000ff05047208 */ /* 0x000fc40000800000 */
[----:B------:R-:W-:Y:S02]  /*0b00*/  FSEL R9, R9, RZ, P5 ;  /* 0x000000ff09097208 */ /* 0x000fe40002800000 */
[----:B------:R-:W-:Y:S02]  /*0b10*/  FSEL R10, R10, RZ, P4 ;  /* 0x000000ff0a0a7208 */ /* 0x000fe40002000000 */
[----:B------:R-:W-:Y:S02]  /*0b20*/  FSEL R11, R11, RZ, P3 ;  /* 0x000000ff0b0b7208 */ /* 0x000fe40001800000 */
[----:B------:R-:W-:Y:S02]  /*0b30*/  FSEL R7, R7, RZ, P2 ;  /* 0x000000ff07077208 */ /* 0x000fe40001000000 */
[----:B------:R-:W-:Y:S02]  /*0b40*/  FSEL R5, R0, RZ, P0 ;  /* 0x000000ff00057208 */ /* 0x000fe40000000000 */
[----:B------:R-:W-:Y:S01]  /*0b50*/  FSEL R6, R18, RZ, P6 ;  /* 0x000000ff12067208 */ /* 0x000fe20003000000 */
[----:B------:R-:W-:Y:S04]  /*0b60*/  STG.E.128 desc[UR4][R2.64], R8 ;  /* 0x0000000802007986 */ /* 0x000fe8000c101d04 */
[----:B------:R-:W-:Y:S01]  /*0b70*/  STG.E.128 desc[UR4][R2.64+0x800], R4 ;  /* 0x0008000402007986 */ /* 0x000fe2000c101d04 */
[----:B------:R-:W-:Y:S05]  /*0b80*/  EXIT ;  /* 0x000000000000794d */ /* 0x000fea0003800000 */
.L_x_0:
[----:B------:R-:W-:-:S00]  /*0b90*/  BRA `(.L_x_0) ;  /* 0xfffffffc00fc7947 */ /* 0x000fc0000383ffff */
[----:B------:R-:W-:-:S00]  /*0ba0*/  NOP ;  /* 0x0000000000007918 */ /* 0x000fc00000000000 */
        /* <DEDUP_REMOVED lines=13> */
.L_x_1:


//--------------------- .nv.global.init           --------------------------
	.section	.nv.global.init,"aw",@progbits
.nv.global.init:
	.type		_$_str,@object
	.size		_$_str,(_$_str_$_2 - _$_str)
_$_str:
        /*0000*/ 	.byte	0x5f, 0x5f, 0x43, 0x55, 0x44, 0x41, 0x5f, 0x46, 0x54, 0x5a, 0x00
	.type		_$_str_$_2,@object
	.size		_$_str_$_2,(.L_1 - _$_str_$_2)
_$_str_$_2:
        /*000b*/ 	.byte	0x5f, 0x5f, 0x43, 0x55, 0x44, 0x41, 0x5f, 0x50, 0x52, 0x45, 0x43, 0x5f, 0x53, 0x51, 0x52, 0x54
        /*001b*/ 	.byte	0x00
.L_1:


//--------------------- .nv.constant0.triton_poi_fused__native_batch_norm_legit_no_training_add_relu_7 --------------------------
	.section	.nv.constant0.triton_poi_fused__native_batch_norm_legit_no_training_add_relu_7,"a",@progbits
	.sectionflags	@""
	.align	4
.nv.constant0.triton_poi_fused__native_batch_norm_legit_no_training_add_relu_7:
	.zero		620
